	.headerflags	@"EF_CUDA_TEXMODE_UNIFIED EF_CUDA_64BIT_ADDRESS EF_CUDA_ACCELERATORS EF_CUDA_SM90 EF_CUDA_VIRTUAL_SM(EF_CUDA_SM90)"
	.elftype	@"ET_EXEC"


//--------------------- .nv.info                  --------------------------
	.section	.nv.info,"",@"SHT_CUDA_INFO"
	.align	4


	//----- nvinfo : EIATTR_REGCOUNT
	.align		4
        /*0000*/ 	.byte	0x04, 0x2f
        /*0002*/ 	.short	(.L_2 - .L_1)
	.align		4
.L_1:
        /*0004*/ 	.word	index@(triton_poi_fused_leaky_relu_3)
        /*0008*/ 	.word	0x00000020


	//----- nvinfo : EIATTR_MIN_STACK_SIZE
	.align		4
.L_2:
        /*000c*/ 	.byte	0x04, 0x12
        /*000e*/ 	.short	(.L_4 - .L_3)
	.align		4
.L_3:
        /*0010*/ 	.word	index@(triton_poi_fused_leaky_relu_3)
        /*0014*/ 	.word	0x00000000


	//----- nvinfo : EIATTR_FRAME_SIZE
	.align		4
.L_4:
        /*0018*/ 	.byte	0x04, 0x11
        /*001a*/ 	.short	(.L_6 - .L_5)
	.align		4
.L_5:
        /*001c*/ 	.word	index@(triton_poi_fused_leaky_relu_3)
        /*0020*/ 	.word	0x00000000


	//----- nvinfo : EIATTR_MIN_STACK_SIZE
	.align		4
.L_6:
        /*0024*/ 	.byte	0x04, 0x12
        /*0026*/ 	.short	(.L_8 - .L_7)
	.align		4
.L_7:
        /*0028*/ 	.word	index@(triton_poi_fused_leaky_relu_3)
        /*002c*/ 	.word	0x00000000
.L_8:


//--------------------- .nv.info.triton_poi_fused_leaky_relu_3 --------------------------
	.section	.nv.info.triton_poi_fused_leaky_relu_3,"",@"SHT_CUDA_INFO"
	.sectionflags	@""
	.align	4


	//----- nvinfo : EIATTR_CUDA_API_VERSION
	.align		4
        /*0000*/ 	.byte	0x04, 0x37
        /*0002*/ 	.short	(.L_10 - .L_9)
.L_9:
        /*0004*/ 	.word	0x0000007c


	//----- nvinfo : EIATTR_KPARAM_INFO
	.align		4
.L_10:
        /*0008*/ 	.byte	0x04, 0x17
        /*000a*/ 	.short	(.L_12 - .L_11)
.L_11:
        /*000c*/ 	.word	0x00000000
        /*0010*/ 	.short	0x0005
        /*0012*/ 	.short	0x0024
        /*0014*/ 	.byte	0x00, 0xf0, 0x11, 0x00


	//----- nvinfo : EIATTR_KPARAM_INFO
	.align		4
.L_12:
        /*0018*/ 	.byte	0x04, 0x17
        /*001a*/ 	.short	(.L_14 - .L_13)
.L_13:
        /*001c*/ 	.word	0x00000000
        /*0020*/ 	.short	0x0004
        /*0022*/ 	.short	0x0020
        /*0024*/ 	.byte	0x00, 0xf0, 0x11, 0x00


	//----- nvinfo : EIATTR_KPARAM_INFO
	.align		4
.L_14:
        /*0028*/ 	.byte	0x04, 0x17
        /*002a*/ 	.short	(.L_16 - .L_15)
.L_15:
        /*002c*/ 	.word	0x00000000
        /*0030*/ 	.short	0x0003
        /*0032*/ 	.short	0x0018
        /*0034*/ 	.byte	0x00, 0xf4, 0x21, 0x00


	//----- nvinfo : EIATTR_KPARAM_INFO
	.align		4
.L_16:
        /*0038*/ 	.byte	0x04, 0x17
        /*003a*/ 	.short	(.L_18 - .L_17)
.L_17:
        /*003c*/ 	.word	0x00000000
        /*0040*/ 	.short	0x0002
        /*0042*/ 	.short	0x0010
        /*0044*/ 	.byte	0x00, 0xf4, 0x21, 0x00


	//----- nvinfo : EIATTR_KPARAM_INFO
	.align		4
.L_18:
        /*0048*/ 	.byte	0x04, 0x17
        /*004a*/ 	.short	(.L_20 - .L_19)
.L_19:
        /*004c*/ 	.word	0x00000000
        /*0050*/ 	.short	0x0001
        /*0052*/ 	.short	0x0008
        /*0054*/ 	.byte	0x00, 0xf4, 0x21, 0x00


	//----- nvinfo : EIATTR_KPARAM_INFO
	.align		4
.L_20:
        /*0058*/ 	.byte	0x04, 0x17
        /*005a*/ 	.short	(.L_22 - .L_21)
.L_21:
        /*005c*/ 	.word	0x00000000
        /*0060*/ 	.short	0x0000
        /*0062*/ 	.short	0x0000
        /*0064*/ 	.byte	0x00, 0xf4, 0x21, 0x00


	//----- nvinfo : EIATTR_SPARSE_MMA_MASK
	.align		4
.L_22:
        /*0068*/ 	.byte	0x03, 0x50
        /*006a*/ 	.short	0x0000


	//----- nvinfo : EIATTR_MAXREG_COUNT
	.align		4
        /*006c*/ 	.byte	0x03, 0x1b
        /*006e*/ 	.short	0x00ff


	//----- nvinfo : EIATTR_EXIT_INSTR_OFFSETS
	.align		4
        /*0070*/ 	.byte	0x04, 0x1c
        /*0072*/ 	.short	(.L_24 - .L_23)


	//   ....[0]....
.L_23:
        /*0074*/ 	.word	0x00000a10


	//   ....[1]....
        /*0078*/ 	.word	0x00000a60


	//----- nvinfo : EIATTR_REQNTID
	.align		4
.L_24:
        /*007c*/ 	.byte	0x04, 0x10
        /*007e*/ 	.short	(.L_26 - .L_25)
.L_25:
        /*0080*/ 	.word	0x00000080
        /*0084*/ 	.word	0x00000001
        /*0088*/ 	.word	0x00000001


	//----- nvinfo : EIATTR_CBANK_PARAM_SIZE
	.align		4
.L_26:
        /*008c*/ 	.byte	0x03, 0x19
        /*008e*/ 	.short	0x0028


	//----- nvinfo : EIATTR_PARAM_CBANK
	.align		4
        /*0090*/ 	.byte	0x04, 0x0a
        /*0092*/ 	.short	(.L_28 - .L_27)
	.align		4
.L_27:
        /*0094*/ 	.word	index@(.nv.constant0.triton_poi_fused_leaky_relu_3)
        /*0098*/ 	.short	0x0210
        /*009a*/ 	.short	0x0028


	//----- nvinfo : EIATTR_SW_WAR
	.align		4
.L_28:
        /*009c*/ 	.byte	0x04, 0x36
        /*009e*/ 	.short	(.L_30 - .L_29)
.L_29:
        /*00a0*/ 	.word	0x00000008
.L_30:


//--------------------- .nv.callgraph             --------------------------
	.section	.nv.callgraph,"",@"SHT_CUDA_CALLGRAPH"
	.align	4
	.sectionentsize	8
	.align		4
        /*0000*/ 	.word	0x00000000
	.align		4
        /*0004*/ 	.word	0xffffffff
	.align		4
        /*0008*/ 	.word	0x00000000
	.align		4
        /*000c*/ 	.word	0xfffffffe
	.align		4
        /*0010*/ 	.word	0x00000000
	.align		4
        /*0014*/ 	.word	0xfffffffd
	.align		4
        /*0018*/ 	.word	0x00000000
	.align		4
        /*001c*/ 	.word	0xfffffffc


//--------------------- .nv.constant4             --------------------------
	.section	.nv.constant4,"a",@progbits
	.align	8
	.align		8
.nv.constant4:
        /*0000*/ 	.dword	_$_str


//--------------------- .text.triton_poi_fused_leaky_relu_3 --------------------------
	.section	.text.triton_poi_fused_leaky_relu_3,"ax",@progbits
	.sectionflags	@"SHF_BARRIERS=1"
	.align	128
        .global         triton_poi_fused_leaky_relu_3
        .type           triton_poi_fused_leaky_relu_3,@function
        .size           triton_poi_fused_leaky_relu_3,(.L_x_1 - triton_poi_fused_leaky_relu_3)
        .other          triton_poi_fused_leaky_relu_3,@"STO_CUDA_ENTRY STV_DEFAULT"
triton_poi_fused_leaky_relu_3:
.text.triton_poi_fused_leaky_relu_3:
[----:B------:R-:W0:Y:S01]  /*0000*/  LDC R1, c[0x0][0x28] ;  /* 0x00000a00ff017b82 */ /* 0x000e220000000800 */
[----:B------:R-:W1:Y:S07]  /*0010*/  S2R R29, SR_TID.X ;  /* 0x00000000001d7919 */ /* 0x000e6e0000002100 */
[----:B------:R-:W2:Y:S01]  /*0020*/  LDC.64 R20, c[0x0][0x210] ;  /* 0x00008400ff147b82 */ /* 0x000ea20000000a00 */
[----:B------:R-:W-:Y:S01]  /*0030*/  ULDC.64 UR6, c[0x0][0x208] ;  /* 0x0000820000067ab9 */ /* 0x000fe20000000a00 */
[----:B------:R-:W3:Y:S01]  /*0040*/  S2R R0, SR_CTAID.Y ;  /* 0x0000000000007919 */ /* 0x000ee20000002600 */
[----:B------:R-:W4:Y:S05]  /*0050*/  S2R R4, SR_CTAID.X ;  /* 0x0000000000047919 */ /* 0x000f2a0000002500 */
[----:B------:R-:W5:Y:S01]  /*0060*/  LDC.64 R26, c[0x0][0x218] ;  /* 0x00008600ff1a7b82 */ /* 0x000f620000000a00 */
[----:B-1----:R-:W-:Y:S01]  /*0070*/  SHF.R.U32.HI R3, RZ, 0x3, R29 ;  /* 0x00000003ff037819 */ /* 0x002fe2000001161d */
[----:B------:R-:W-:-:S02]  /*0080*/  IMAD.SHL.U32 R29, R29, 0x4, RZ ;  /* 0x000000041d1d7824 */ /* 0x000fc400078e00ff */
[----:B---3--:R-:W-:Y:S01]  /*0090*/  IMAD.SHL.U32 R2, R0, 0x20, RZ ;  /* 0x0000002000027824 */ /* 0x008fe200078e00ff */
[----:B------:R-:W-:Y:S02]  /*00a0*/  SHF.R.S32.HI R13, RZ, 0x1a, R0 ;  /* 0x0000001aff0d7819 */ /* 0x000fe40000011400 */
[----:B------:R-:W-:Y:S01]  /*00b0*/  SGXT.U32 R3, R3, 0x4 ;  /* 0x000000040303781a */ /* 0x000fe20000000000 */
[----:B----4-:R-:W-:Y:S01]  /*00c0*/  IMAD.SHL.U32 R0, R4, 0x20, RZ ;  /* 0x0000002004007824 */ /* 0x010fe200078e00ff */
[----:B------:R-:W-:Y:S02]  /*00d0*/  SGXT R13, R13, 0x1 ;  /* 0x000000010d0d781a */ /* 0x000fe40000000200 */
[----:B------:R-:W-:Y:S02]  /*00e0*/  CS2R R4, SRZ ;  /* 0x0000000000047805 */ /* 0x000fe4000001ff00 */
[----:B------:R-:W-:Y:S02]  /*00f0*/  LOP3.LUT R10, R2, 0x10, R3, 0xfe, !PT ;  /* 0x00000010020a7812 */ /* 0x000fe400078efe03 */
[----:B------:R-:W-:-:S02]  /*0100*/  LOP3.LUT R25, R0, 0x1c, R29, 0xf8, !PT ;  /* 0x0000001c00197812 */ /* 0x000fc400078ef81d */
[----:B------:R-:W-:Y:S02]  /*0110*/  LEA.HI R6, R13, R10, RZ, 0x4 ;  /* 0x0000000a0d067211 */ /* 0x000fe400078f20ff */
[----:B------:R-:W-:Y:S01]  /*0120*/  ISETP.GE.AND P0, PT, R25, 0x100, PT ;  /* 0x000001001900780c */ /* 0x000fe20003f06270 */
[----:B------:R-:W-:Y:S01]  /*0130*/  IMAD R15, R10, 0x100, R25 ;  /* 0x000001000a0f7824 */ /* 0x000fe200078e0219 */
[----:B------:R-:W-:Y:S01]  /*0140*/  LOP3.LUT R12, R2, R3, RZ, 0xfc, !PT ;  /* 0x00000003020c7212 */ /* 0x000fe200078efcff */
[----:B------:R-:W-:Y:S01]  /*0150*/  IMAD.SHL.U32 R8, R6, 0x10, RZ ;  /* 0x0000001006087824 */ /* 0x000fe200078e00ff */
[----:B------:R-:W-:Y:S02]  /*0160*/  ISETP.LT.AND P1, PT, R10, 0x40, !P0 ;  /* 0x000000400a00780c */ /* 0x000fe40004721270 */
[----:B------:R-:W-:Y:S02]  /*0170*/  CS2R R6, SRZ ;  /* 0x0000000000067805 */ /* 0x000fe4000001ff00 */
[----:B------:R-:W-:Y:S01]  /*0180*/  CS2R R10, SRZ ;  /* 0x00000000000a7805 */ /* 0x000fe2000001ff00 */
[----:B--2---:R-:W-:Y:S01]  /*0190*/  IMAD.WIDE R14, R15, 0x4, R20 ;  /* 0x000000040f0e7825 */ /* 0x004fe200078e0214 */
[----:B------:R-:W-:-:S02]  /*01a0*/  LOP3.LUT R24, R8, 0xffffff00, RZ, 0xc0, !PT ;  /* 0xffffff0008187812 */ /* 0x000fc400078ec0ff */
[----:B------:R-:W-:-:S03]  /*01b0*/  CS2R R8, SRZ ;  /* 0x0000000000087805 */ /* 0x000fc6000001ff00 */
[----:B------:R-:W-:-:S04]  /*01c0*/  IMAD.IADD R24, R25, 0x1, R24 ;  /* 0x0000000119187824 */ /* 0x000fc800078e0218 */
[----:B-----5:R-:W-:Y:S01]  /*01d0*/  IMAD.WIDE R16, R24, 0x4, R26 ;  /* 0x0000000418107825 */ /* 0x020fe200078e021a */
[----:B------:R1:W2:Y:S01]  /*01e0*/  @P1 LDG.E.EL.128 R4, desc[UR6][R14.64] ;  /* 0x000000060e041981 */ /* 0x0002a2000c2e1d00 */
[----:B------:R-:W-:-:S03]  /*01f0*/  LEA.HI R13, R13, R12, RZ, 0x4 ;  /* 0x0000000c0d0d7211 */ /* 0x000fc600078f20ff */
[----:B------:R3:W2:Y:S01]  /*0200*/  @P1 LDG.E.EL.128 R8, desc[UR6][R16.64] ;  /* 0x0000000610081981 */ /* 0x0006a2000c2e1d00 */
[C---:B------:R-:W-:Y:S01]  /*0210*/  ISETP.LT.AND P0, PT, R12.reuse, 0x40, !P0 ;  /* 0x000000400c00780c */ /* 0x040fe20004701270 */
[----:B------:R-:W-:Y:S02]  /*0220*/  IMAD.SHL.U32 R18, R13, 0x10, RZ ;  /* 0x000000100d127824 */ /* 0x000fe400078e00ff */
[----:B------:R-:W-:Y:S01]  /*0230*/  IMAD R13, R12, 0x100, R25 ;  /* 0x000001000c0d7824 */ /* 0x000fe200078e0219 */
[----:B-1----:R-:W-:Y:S02]  /*0240*/  CS2R R14, SRZ ;  /* 0x00000000000e7805 */ /* 0x002fe4000001ff00 */
[----:B------:R-:W-:Y:S01]  /*0250*/  LOP3.LUT R18, R18, 0xffffff00, RZ, 0xc0, !PT ;  /* 0xffffff0012127812 */ /* 0x000fe200078ec0ff */
[----:B------:R-:W-:Y:S01]  /*0260*/  IMAD.WIDE R20, R13, 0x4, R20 ;  /* 0x000000040d147825 */ /* 0x000fe200078e0214 */
[----:B------:R-:W-:Y:S02]  /*0270*/  CS2R R12, SRZ ;  /* 0x00000000000c7805 */ /* 0x000fe4000001ff00 */
[----:B---3--:R-:W-:Y:S01]  /*0280*/  CS2R R16, SRZ ;  /* 0x0000000000107805 */ /* 0x008fe2000001ff00 */
[----:B------:R-:W-:Y:S01]  /*0290*/  IMAD.IADD R25, R25, 0x1, R18 ;  /* 0x0000000119197824 */ /* 0x000fe200078e0212 */
[----:B------:R-:W-:-:S02]  /*02a0*/  CS2R R18, SRZ ;  /* 0x0000000000127805 */ /* 0x000fc4000001ff00 */
[----:B------:R-:W-:Y:S01]  /*02b0*/  CS2R R22, SRZ ;  /* 0x0000000000167805 */ /* 0x000fe2000001ff00 */
[----:B------:R-:W3:Y:S01]  /*02c0*/  @P0 LDG.E.EL.128 R12, desc[UR6][R20.64] ;  /* 0x00000006140c0981 */ /* 0x000ee2000c2e1d00 */
[----:B------:R-:W-:-:S05]  /*02d0*/  IMAD.WIDE R26, R25, 0x4, R26 ;  /* 0x00000004191a7825 */ /* 0x000fca00078e021a */
[----:B------:R1:W3:Y:S02]  /*02e0*/  @P0 LDG.E.EL.128 R16, desc[UR6][R26.64] ;  /* 0x000000061a100981 */ /* 0x0002e4000c2e1d00 */
[----:B-1----:R-:W1:Y:S01]  /*02f0*/  LDC.64 R26, c[0x0][0x220] ;  /* 0x00008800ff1a7b82 */ /* 0x002e620000000a00 */
[----:B------:R-:W-:Y:S01]  /*0300*/  CS2R R20, SRZ ;  /* 0x0000000000147805 */ /* 0x000fe2000001ff00 */
[----:B--2---:R-:W-:Y:S01]  /*0310*/  FADD R7, -R11, R7 ;  /* 0x000000070b077221 */ /* 0x004fe20000000100 */
[----:B------:R-:W-:Y:S01]  /*0320*/  FADD R6, -R10, R6 ;  /* 0x000000060a067221 */ /* 0x000fe20000000100 */
[----:B-1----:R-:W-:-:S05]  /*0330*/  IMAD.WIDE R10, R25, 0x4, R26 ;  /* 0x00000004190a7825 */ /* 0x002fca00078e021a */
[----:B------:R1:W2:Y:S02]  /*0340*/  @P0 LDG.E.EL.128 R20, desc[UR6][R10.64] ;  /* 0x000000060a140981 */ /* 0x0002a4000c2e1d00 */
[----:B-1----:R-:W-:Y:S01]  /*0350*/  IMAD.WIDE R10, R24, 0x4, R26 ;  /* 0x00000004180a7825 */ /* 0x002fe200078e021a */
[----:B------:R-:W-:Y:S02]  /*0360*/  CS2R R24, SRZ ;  /* 0x0000000000187805 */ /* 0x000fe4000001ff00 */
[----:B------:R-:W-:-:S06]  /*0370*/  CS2R R26, SRZ ;  /* 0x00000000001a7805 */ /* 0x000fcc000001ff00 */
[----:B------:R1:W4:Y:S01]  /*0380*/  @P1 LDG.E.EL.128 R24, desc[UR6][R10.64] ;  /* 0x000000060a181981 */ /* 0x000322000c2e1d00 */
[----:B------:R-:W-:Y:S02]  /*0390*/  FADD R5, -R9, R5 ;  /* 0x0000000509057221 */ /* 0x000fe40000000100 */
[----:B------:R-:W5:Y:S01]  /*03a0*/  S2R R9, SR_TID.X ;  /* 0x0000000000097919 */ /* 0x000f620000002100 */
[----:B---3--:R-:W-:Y:S01]  /*03b0*/  FADD R18, -R18, R14 ;  /* 0x0000000e12127221 */ /* 0x008fe20000000100 */
[----:B------:R-:W-:Y:S02]  /*03c0*/  IMAD.MOV.U32 R14, RZ, RZ, 0x3d800000 ;  /* 0x3d800000ff0e7424 */ /* 0x000fe400078e00ff */
[----:B------:R-:W-:Y:S01]  /*03d0*/  FADD R15, -R19, R15 ;  /* 0x0000000f130f7221 */ /* 0x000fe20000000100 */
[----:B------:R-:W3:Y:S01]  /*03e0*/  S2UR UR5, SR_CgaCtaId ;  /* 0x00000000000579c3 */ /* 0x000ee20000008800 */
[----:B------:R-:W-:Y:S01]  /*03f0*/  UMOV UR4, 0x400 ;  /* 0x0000040000047882 */ /* 0x000fe20000000000 */
[----:B------:R-:W-:Y:S01]  /*0400*/  FADD R4, -R8, R4 ;  /* 0x0000000408047221 */ /* 0x000fe20000000100 */
[----:B---3--:R-:W-:Y:S01]  /*0410*/  UPRMT UR4, UR5, 0x654, UR4 ;  /* 0x0000065405047896 */ /* 0x008fe20008000004 */
[----:B------:R-:W-:Y:S01]  /*0420*/  LOP3.LUT R2, R2, 0x1c, R29, 0xf8, !PT ;  /* 0x0000001c02027812 */ /* 0x000fe200078ef81d */
[-C--:B--2---:R-:W-:Y:S01]  /*0430*/  FFMA R28, R20, R14.reuse, 9.9999997473787516356e-06 ;  /* 0x3727c5ac141c7423 */ /* 0x084fe2000000000e */
[----:B------:R-:W-:Y:S01]  /*0440*/  FFMA R19, R21, R14, 9.9999997473787516356e-06 ;  /* 0x3727c5ac15137423 */ /* 0x000fe2000000000e */
[----:B------:R-:W-:Y:S01]  /*0450*/  FADD R20, -R17, R13 ;  /* 0x0000000d11147221 */ /* 0x000fe20000000100 */
[----:B------:R-:W-:-:S03]  /*0460*/  FADD R13, -R16, R12 ;  /* 0x0000000c100d7221 */ /* 0x000fc60000000100 */
[----:B------:R-:W2:Y:S01]  /*0470*/  MUFU.RSQ R28, R28 ;  /* 0x0000001c001c7308 */ /* 0x000ea20000001400 */
[----:B-----5:R-:W-:Y:S02]  /*0480*/  IMAD.SHL.U32 R16, R9, 0x80, RZ ;  /* 0x0000008009107824 */ /* 0x020fe400078e00ff */
[----:B------:R-:W-:-:S05]  /*0490*/  FFMA R21, R22, R14, 9.9999997473787516356e-06 ;  /* 0x3727c5ac16157423 */ /* 0x000fca000000000e */
[----:B------:R-:W3:Y:S01]  /*04a0*/  MUFU.RSQ R19, R19 ;  /* 0x0000001300137308 */ /* 0x000ee20000001400 */
[----:B------:R-:W-:Y:S01]  /*04b0*/  LOP3.LUT R16, R16, 0x380, RZ, 0xc0, !PT ;  /* 0x0000038010107812 */ /* 0x000fe200078ec0ff */
[-C--:B-1----:R-:W-:Y:S01]  /*04c0*/  FFMA R10, R23, R14.reuse, 9.9999997473787516356e-06 ;  /* 0x3727c5ac170a7423 */ /* 0x082fe2000000000e */
[-C--:B----4-:R-:W-:Y:S02]  /*04d0*/  FFMA R11, R24, R14.reuse, 9.9999997473787516356e-06 ;  /* 0x3727c5ac180b7423 */ /* 0x090fe4000000000e */
[----:B------:R-:W-:Y:S01]  /*04e0*/  SHF.R.U32.HI R12, RZ, 0x3, R16 ;  /* 0x00000003ff0c7819 */ /* 0x000fe20000011610 */
[-C--:B------:R-:W-:Y:S01]  /*04f0*/  FFMA R22, R25, R14.reuse, 9.9999997473787516356e-06 ;  /* 0x3727c5ac19167423 */ /* 0x080fe2000000000e */
[C---:B------:R-:W-:Y:S01]  /*0500*/  LOP3.LUT R23, R16.reuse, 0x40, RZ, 0xfc, !PT ;  /* 0x0000004010177812 */ /* 0x040fe200078efcff */
[----:B------:R-:W1:Y:S01]  /*0510*/  MUFU.RSQ R21, R21 ;  /* 0x0000001500157308 */ /* 0x000e620000001400 */
[----:B------:R-:W-:Y:S01]  /*0520*/  LOP3.LUT R17, R16, R3, RZ, 0xfc, !PT ;  /* 0x0000000310117212 */ /* 0x000fe200078efcff */
[-C--:B------:R-:W-:Y:S01]  /*0530*/  FFMA R26, R26, R14.reuse, 9.9999997473787516356e-06 ;  /* 0x3727c5ac1a1a7423 */ /* 0x080fe2000000000e */
[----:B--2---:R-:W-:Y:S01]  /*0540*/  FMUL R28, R28, R13 ;  /* 0x0000000d1c1c7220 */ /* 0x004fe20000400000 */
[----:B------:R-:W-:Y:S01]  /*0550*/  FFMA R27, R27, R14, 9.9999997473787516356e-06 ;  /* 0x3727c5ac1b1b7423 */ /* 0x000fe2000000000e */
[----:B------:R-:W-:-:S02]  /*0560*/  LOP3.LUT R12, R12, R16, R3, 0xfe, !PT ;  /* 0x000000100c0c7212 */ /* 0x000fc400078efe03 */
[C---:B------:R-:W-:Y:S01]  /*0570*/  LOP3.LUT R24, R16.reuse, 0x20, RZ, 0xfc, !PT ;  /* 0x0000002010187812 */ /* 0x040fe200078efcff */
[----:B------:R-:W2:Y:S01]  /*0580*/  MUFU.RSQ R10, R10 ;  /* 0x0000000a000a7308 */ /* 0x000ea20000001400 */
[----:B------:R-:W-:Y:S01]  /*0590*/  LOP3.LUT R25, R16, 0x60, RZ, 0xfc, !PT ;  /* 0x0000006010197812 */ /* 0x000fe200078efcff */
[----:B---3--:R-:W-:Y:S01]  /*05a0*/  FMUL R19, R19, R20 ;  /* 0x0000001413137220 */ /* 0x008fe20000400000 */
[----:B------:R-:W-:-:S05]  /*05b0*/  LEA.HI R16, R23, R17, RZ, 0x1d ;  /* 0x0000001117107211 */ /* 0x000fca00078fe8ff */
[----:B------:R-:W3:Y:S01]  /*05c0*/  MUFU.RSQ R11, R11 ;  /* 0x0000000b000b7308 */ /* 0x000ee20000001400 */
[----:B------:R-:W-:-:S07]  /*05d0*/  FSETP.GT.AND P0, PT, R28, RZ, PT ;  /* 0x000000ff1c00720b */ /* 0x000fce0003f04000 */
[----:B------:R-:W4:Y:S01]  /*05e0*/  MUFU.RSQ R14, R22 ;  /* 0x00000016000e7308 */ /* 0x000f220000001400 */
[----:B------:R-:W-:-:S07]  /*05f0*/  FSETP.GT.AND P5, PT, R19, RZ, PT ;  /* 0x000000ff1300720b */ /* 0x000fce0003fa4000 */
[----:B------:R-:W5:Y:S08]  /*0600*/  MUFU.RSQ R23, R26 ;  /* 0x0000001a00177308 */ /* 0x000f700000001400 */
[----:B------:R-:W5:Y:S01]  /*0610*/  MUFU.RSQ R20, R27 ;  /* 0x0000001b00147308 */ /* 0x000f620000001400 */
[-C--:B------:R-:W-:Y:S01]  /*0620*/  LEA.HI R13, R24, R17.reuse, RZ, 0x1d ;  /* 0x00000011180d7211 */ /* 0x080fe200078fe8ff */
[----:B-1----:R-:W-:Y:S01]  /*0630*/  FMUL R18, R21, R18 ;  /* 0x0000001215127220 */ /* 0x002fe20000400000 */
[----:B------:R-:W-:Y:S01]  /*0640*/  LEA.HI R17, R25, R17, RZ, 0x1d ;  /* 0x0000001119117211 */ /* 0x000fe200078fe8ff */
[----:B--2---:R-:W-:Y:S01]  /*0650*/  FMUL R15, R10, R15 ;  /* 0x0000000f0a0f7220 */ /* 0x004fe20000400000 */
[----:B------:R-:W-:Y:S01]  /*0660*/  LEA R25, R12, UR4, 0x2 ;  /* 0x000000040c197c11 */ /* 0x000fe2000f8e10ff */
[----:B---3--:R-:W-:Y:S01]  /*0670*/  FMUL R12, R11, R4 ;  /* 0x000000040b0c7220 */ /* 0x008fe20000400000 */
[----:B----4-:R-:W-:Y:S01]  /*0680*/  FMUL R14, R14, R5 ;  /* 0x000000050e0e7220 */ /* 0x010fe20000400000 */
[----:B------:R-:W-:Y:S01]  /*0690*/  @!P0 FMUL R28, R28, 0.20000000298023223877 ;  /* 0x3e4ccccd1c1c8820 */ /* 0x000fe20000400000 */
[----:B-----5:R-:W-:Y:S01]  /*06a0*/  FMUL R23, R23, R6 ;  /* 0x0000000617177220 */ /* 0x020fe20000400000 */
[----:B------:R-:W-:-:S02]  /*06b0*/  FSETP.GT.AND P0, PT, R18, RZ, PT ;  /* 0x000000ff1200720b */ /* 0x000fc40003f04000 */
[----:B------:R-:W-:Y:S01]  /*06c0*/  FSETP.GT.AND P1, PT, R15, RZ, PT ;  /* 0x000000ff0f00720b */ /* 0x000fe20003f24000 */
[----:B0-----:R-:W-:Y:S01]  /*06d0*/  FMUL R20, R20, R7 ;  /* 0x0000000714147220 */ /* 0x001fe20000400000 */
[----:B------:R-:W-:Y:S01]  /*06e0*/  FSETP.GT.AND P2, PT, R12, RZ, PT ;  /* 0x000000ff0c00720b */ /* 0x000fe20003f44000 */
[----:B------:R-:W-:Y:S01]  /*06f0*/  @!P5 FMUL R19, R19, 0.20000000298023223877 ;  /* 0x3e4ccccd1313d820 */ /* 0x000fe20000400000 */
[----:B------:R-:W-:Y:S02]  /*0700*/  FSETP.GT.AND P3, PT, R14, RZ, PT ;  /* 0x000000ff0e00720b */ /* 0x000fe40003f64000 */
[----:B------:R-:W-:Y:S02]  /*0710*/  FSETP.GT.AND P4, PT, R23, RZ, PT ;  /* 0x000000ff1700720b */ /* 0x000fe40003f84000 */
[----:B------:R-:W-:-:S03]  /*0720*/  FSETP.GT.AND P5, PT, R20, RZ, PT ;  /* 0x000000ff1400720b */ /* 0x000fc60003fa4000 */
[----:B------:R-:W-:Y:S01]  /*0730*/  @!P0 FMUL R18, R18, 0.20000000298023223877 ;  /* 0x3e4ccccd12128820 */ /* 0x000fe20000400000 */
[----:B------:R-:W-:Y:S01]  /*0740*/  LEA R13, R13, UR4, 0x2 ;  /* 0x000000040d0d7c11 */ /* 0x000fe2000f8e10ff */
[----:B------:R-:W-:Y:S01]  /*0750*/  @!P1 FMUL R15, R15, 0.20000000298023223877 ;  /* 0x3e4ccccd0f0f9820 */ /* 0x000fe20000400000 */
[----:B------:R-:W-:Y:S02]  /*0760*/  LEA R16, R16, UR4, 0x2 ;  /* 0x0000000410107c11 */ /* 0x000fe4000f8e10ff */
[----:B------:R-:W-:Y:S01]  /*0770*/  LEA R17, R17, UR4, 0x2 ;  /* 0x0000000411117c11 */ /* 0x000fe2000f8e10ff */
[----:B------:R-:W-:Y:S01]  /*0780*/  @!P2 FMUL R12, R12, 0.20000000298023223877 ;  /* 0x3e4ccccd0c0ca820 */ /* 0x000fe20000400000 */
[----:B------:R-:W-:Y:S01]  /*0790*/  STS [R25], R28 ;  /* 0x0000001c19007388 */ /* 0x000fe20000000800 */
[----:B------:R-:W-:Y:S01]  /*07a0*/  @!P3 FMUL R14, R14, 0.20000000298023223877 ;  /* 0x3e4ccccd0e0eb820 */ /* 0x000fe20000400000 */
[----:B------:R-:W-:Y:S02]  /*07b0*/  @!P4 FMUL R23, R23, 0.20000000298023223877 ;  /* 0x3e4ccccd1717c820 */ /* 0x000fe40000400000 */
[----:B------:R-:W-:Y:S01]  /*07c0*/  STS [R13+0x80], R19 ;  /* 0x000080130d007388 */ /* 0x000fe20000000800 */
[----:B------:R-:W-:-:S03]  /*07d0*/  @!P5 FMUL R20, R20, 0.20000000298023223877 ;  /* 0x3e4ccccd1414d820 */ /* 0x000fc60000400000 */
[----:B------:R-:W-:Y:S04]  /*07e0*/  STS [R16+0x100], R18 ;  /* 0x0001001210007388 */ /* 0x000fe80000000800 */
[----:B------:R0:W-:Y:S04]  /*07f0*/  STS [R17+0x180], R15 ;  /* 0x0001800f11007388 */ /* 0x0001e80000000800 */
[----:B------:R1:W-:Y:S04]  /*0800*/  STS [R25+0x40], R12 ;  /* 0x0000400c19007388 */ /* 0x0003e80000000800 */
[----:B------:R2:W-:Y:S04]  /*0810*/  STS [R13+0xc0], R14 ;  /* 0x0000c00e0d007388 */ /* 0x0005e80000000800 */
[----:B------:R-:W-:Y:S04]  /*0820*/  STS [R16+0x140], R23 ;  /* 0x0001401710007388 */ /* 0x000fe80000000800 */
[----:B------:R-:W-:Y:S01]  /*0830*/  STS [R17+0x1c0], R20 ;  /* 0x0001c01411007388 */ /* 0x000fe20000000800 */
[----:B------:R-:W-:-:S02]  /*0840*/  SHF.R.U32.HI R9, RZ, 0x1, R9 ;  /* 0x00000001ff097819 */ /* 0x000fc40000011609 */
[----:B------:R-:W-:Y:S02]  /*0850*/  LOP3.LUT R10, R29, 0x1fc, RZ, 0xc0, !PT ;  /* 0x000001fc1d0a7812 */ /* 0x000fe400078ec0ff */
[----:B------:R-:W-:-:S05]  /*0860*/  LOP3.LUT R9, R9, 0x3c, RZ, 0xc0, !PT ;  /* 0x0000003c09097812 */ /* 0x000fca00078ec0ff */
[----:B------:R-:W-:-:S05]  /*0870*/  IMAD.IADD R9, R10, 0x1, R9 ;  /* 0x000000010a097824 */ /* 0x000fca00078e0209 */
[----:B------:R-:W-:Y:S01]  /*0880*/  LEA R4, R9, UR4, 0x2 ;  /* 0x0000000409047c11 */ /* 0x000fe2000f8e10ff */
[----:B------:R-:W-:Y:S01]  /*0890*/  BAR.SYNC.DEFER_BLOCKING 0x0 ;  /* 0x0000000000007b1d */ /* 0x000fe20000010000 */
[--C-:B------:R-:W-:Y:S02]  /*08a0*/  SHF.R.S32.HI R11, RZ, 0x1f, R2.reuse ;  /* 0x0000001fff0b7819 */ /* 0x100fe40000011402 */
[----:B0-----:R-:W-:Y:S02]  /*08b0*/  SHF.R.S32.HI R15, RZ, 0x1f, R2 ;  /* 0x0000001fff0f7819 */ /* 0x001fe40000011402 */
[----:B------:R-:W-:-:S03]  /*08c0*/  LEA.HI R11, R11, R2, RZ, 0x4 ;  /* 0x000000020b0b7211 */ /* 0x000fc600078f20ff */
[----:B------:R-:W0:Y:S01]  /*08d0*/  LDC.64 R8, c[0x0][0x228] ;  /* 0x00008a00ff087b82 */ /* 0x000e220000000a00 */
[----:B------:R-:W3:Y:S01]  /*08e0*/  LDS.128 R4, [R4] ;  /* 0x0000000004047984 */ /* 0x000ee20000000c00 */
[----:B------:R-:W-:Y:S01]  /*08f0*/  IMAD.SHL.U32 R11, R11, 0x100, RZ ;  /* 0x000001000b0b7824 */ /* 0x000fe200078e00ff */
[----:B------:R-:W-:Y:S02]  /*0900*/  LEA.HI R15, R15, R2, RZ, 0x4 ;  /* 0x000000020f0f7211 */ /* 0x000fe400078f20ff */
[----:B-1----:R-:W-:Y:S02]  /*0910*/  LOP3.LUT R12, R10, 0x200, RZ, 0xfc, !PT ;  /* 0x000002000a0c7812 */ /* 0x002fe400078efcff */
[----:B------:R-:W-:Y:S02]  /*0920*/  LOP3.LUT R15, R15, 0xfffffff0, RZ, 0xc0, !PT ;  /* 0xfffffff00f0f7812 */ /* 0x000fe400078ec0ff */
[----:B--2---:R-:W-:Y:S02]  /*0930*/  LOP3.LUT R13, R11, 0xfffff000, RZ, 0xc0, !PT ;  /* 0xfffff0000b0d7812 */ /* 0x004fe400078ec0ff */
[----:B------:R-:W-:-:S02]  /*0940*/  ISETP.GE.AND P0, PT, R2, 0x40, PT ;  /* 0x000000400200780c */ /* 0x000fc40003f06270 */
[----:B------:R-:W-:Y:S02]  /*0950*/  LOP3.LUT R11, R0, R3, RZ, 0xfc, !PT ;  /* 0x00000003000b7212 */ /* 0x000fe400078efcff */
[----:B------:R-:W-:Y:S02]  /*0960*/  LOP3.LUT R0, R0, 0x10, R3, 0xfe, !PT ;  /* 0x0000001000007812 */ /* 0x000fe400078efe03 */
[----:B------:R-:W-:Y:S02]  /*0970*/  SHF.R.U32.HI R12, RZ, 0x3, R12 ;  /* 0x00000003ff0c7819 */ /* 0x000fe4000001160c */
[----:B------:R-:W-:Y:S02]  /*0980*/  IADD3 R13, R13, R2, -R15 ;  /* 0x000000020d0d7210 */ /* 0x000fe40007ffe80f */
[C---:B------:R-:W-:Y:S02]  /*0990*/  ISETP.LT.AND P1, PT, R11.reuse, 0x100, !P0 ;  /* 0x000001000b00780c */ /* 0x040fe40004721270 */
[----:B------:R-:W-:Y:S01]  /*09a0*/  ISETP.LT.AND P0, PT, R0, 0x100, !P0 ;  /* 0x000001000000780c */ /* 0x000fe20004701270 */
[----:B------:R-:W-:Y:S01]  /*09b0*/  IMAD R3, R11, 0x10, R13 ;  /* 0x000000100b037824 */ /* 0x000fe200078e020d */
[----:B------:R-:W-:-:S03]  /*09c0*/  LOP3.LUT R15, R12, 0x7c, RZ, 0xc0, !PT ;  /* 0x0000007c0c0f7812 */ /* 0x000fc600078ec0ff */
[----:B0-----:R-:W-:-:S04]  /*09d0*/  IMAD.WIDE R2, R3, 0x4, R8 ;  /* 0x0000000403027825 */ /* 0x001fc800078e0208 */
[----:B------:R-:W-:-:S05]  /*09e0*/  IMAD.IADD R15, R10, 0x1, R15 ;  /* 0x000000010a0f7824 */ /* 0x000fca00078e020f */
[----:B------:R-:W-:Y:S01]  /*09f0*/  LEA R15, R15, UR4, 0x2 ;  /* 0x000000040f0f7c11 */ /* 0x000fe2000f8e10ff */
[----:B---3--:R0:W-:Y:S02]  /*0a00*/  @P1 STG.E.128 desc[UR6][R2.64], R4 ;  /* 0x0000000402001986 */ /* 0x0081e4000c101d06 */
[----:B0-----:R-:W-:Y:S05]  /*0a10*/  @!P0 EXIT ;  /* 0x000000000000894d */ /* 0x001fea0003800000 */
[----:B0-----:R-:W0:Y:S01]  /*0a20*/  LDS.128 R4, [R15+0x800] ;  /* 0x000800000f047984 */ /* 0x001e220000000c00 */
[----:B------:R-:W-:-:S04]  /*0a30*/  IMAD R13, R0, 0x10, R13 ;  /* 0x00000010000d7824 */ /* 0x000fc800078e020d */
[----:B------:R-:W-:-:S05]  /*0a40*/  IMAD.WIDE R8, R13, 0x4, R8 ;  /* 0x000000040d087825 */ /* 0x000fca00078e0208 */
[----:B0-----:R-:W-:Y:S01]  /*0a50*/  STG.E.128 desc[UR6][R8.64], R4 ;  /* 0x0000000408007986 */ /* 0x001fe2000c101d06 */
[----:B------:R-:W-:Y:S05]  /*0a60*/  EXIT ;  /* 0x000000000000794d */ /* 0x000fea0003800000 */
.L_x_0:
[----:B------:R-:W-:-:S00]  /*0a70*/  BRA `(.L_x_0) ;  /* 0xfffffffc00fc7947 */ /* 0x000fc0000383ffff */
[----:B------:R-:W-:-:S00]  /*0a80*/  NOP ;  /* 0x0000000000007918 */ /* 0x000fc00000000000 */
[----:B------:R-:W-:-:S00]  /*0a90*/  NOP ;  /* 0x0000000000007918 */ /* 0x000fc00000000000 */
[----:B------:R-:W-:-:S00]  /*0aa0*/  NOP ;  /* 0x0000000000007918 */ /* 0x000fc00000000000 */
[----:B------:R-:W-:-:S00]  /*0ab0*/  NOP ;  /* 0x0000000000007918 */ /* 0x000fc00000000000 */
[----:B------:R-:W-:-:S00]  /*0ac0*/  NOP ;  /* 0x0000000000007918 */ /* 0x000fc00000000000 */
[----:B------:R-:W-:-:S00]  /*0ad0*/  NOP ;  /* 0x0000000000007918 */ /* 0x000fc00000000000 */
[----:B------:R-:W-:-:S00]  /*0ae0*/  NOP ;  /* 0x0000000000007918 */ /* 0x000fc00000000000 */
[----:B------:R-:W-:-:S00]  /*0af0*/  NOP ;  /* 0x0000000000007918 */ /* 0x000fc00000000000 */
.L_x_1:


//--------------------- .nv.global.init           --------------------------
	.section	.nv.global.init,"aw",@progbits
.nv.global.init:
	.type		_$_str,@object
	.size		_$_str,(.L_0 - _$_str)
_$_str:
        /*0000*/ 	.byte	0x5f, 0x5f, 0x43, 0x55, 0x44, 0x41, 0x5f, 0x46, 0x54, 0x5a, 0x00
.L_0:


//--------------------- .nv.shared.triton_poi_fused_leaky_relu_3 --------------------------
	.section	.nv.shared.triton_poi_fused_leaky_relu_3,"aw",@nobits
	.sectionflags	@""
	.align	16
	.zero		1024


//--------------------- .nv.constant0.triton_poi_fused_leaky_relu_3 --------------------------
	.section	.nv.constant0.triton_poi_fused_leaky_relu_3,"a",@progbits
	.sectionflags	@""
	.align	4
.nv.constant0.triton_poi_fused_leaky_relu_3:
	.zero		568
